	.headerflags	@"EF_CUDA_TEXMODE_UNIFIED EF_CUDA_64BIT_ADDRESS EF_CUDA_ACCELERATORS EF_CUDA_SM90 EF_CUDA_VIRTUAL_SM(EF_CUDA_SM90)"
	.elftype	@"ET_EXEC"


//--------------------- .nv.info                  --------------------------
	.section	.nv.info,"",@"SHT_CUDA_INFO"
	.align	4


	//----- nvinfo : EIATTR_REGCOUNT
	.align		4
        /*0000*/ 	.byte	0x04, 0x2f
        /*0002*/ 	.short	(.L_3 - .L_2)
	.align		4
.L_2:
        /*0004*/ 	.word	index@(triton_poi_fused__native_batch_norm_legit_no_training_add_8)
        /*0008*/ 	.word	0x00000016


	//----- nvinfo : EIATTR_MIN_STACK_SIZE
	.align		4
.L_3:
        /*000c*/ 	.byte	0x04, 0x12
        /*000e*/ 	.short	(.L_5 - .L_4)
	.align		4
.L_4:
        /*0010*/ 	.word	index@(triton_poi_fused__native_batch_norm_legit_no_training_add_8)
        /*0014*/ 	.word	0x00000000


	//----- nvinfo : EIATTR_FRAME_SIZE
	.align		4
.L_5:
        /*0018*/ 	.byte	0x04, 0x11
        /*001a*/ 	.short	(.L_7 - .L_6)
	.align		4
.L_6:
        /*001c*/ 	.word	index@(triton_poi_fused__native_batch_norm_legit_no_training_add_8)
        /*0020*/ 	.word	0x00000000


	//----- nvinfo : EIATTR_MIN_STACK_SIZE
	.align		4
.L_7:
        /*0024*/ 	.byte	0x04, 0x12
        /*0026*/ 	.short	(.L_9 - .L_8)
	.align		4
.L_8:
        /*0028*/ 	.word	index@(triton_poi_fused__native_batch_norm_legit_no_training_add_8)
        /*002c*/ 	.word	0x00000000
.L_9:


//--------------------- .nv.info.triton_poi_fused__native_batch_norm_legit_no_training_add_8 --------------------------
	.section	.nv.info.triton_poi_fused__native_batch_norm_legit_no_training_add_8,"",@"SHT_CUDA_INFO"
	.sectionflags	@""
	.align	4


	//----- nvinfo : EIATTR_CUDA_API_VERSION
	.align		4
        /*0000*/ 	.byte	0x04, 0x37
        /*0002*/ 	.short	(.L_11 - .L_10)
.L_10:
        /*0004*/ 	.word	0x0000007c


	//----- nvinfo : EIATTR_KPARAM_INFO
	.align		4
.L_11:
        /*0008*/ 	.byte	0x04, 0x17
        /*000a*/ 	.short	(.L_13 - .L_12)
.L_12:
        /*000c*/ 	.word	0x00000000
        /*0010*/ 	.short	0x0007
        /*0012*/ 	.short	0x0038
        /*0014*/ 	.byte	0x00, 0xf0, 0x11, 0x00


	//----- nvinfo : EIATTR_KPARAM_INFO
	.align		4
.L_13:
        /*0018*/ 	.byte	0x04, 0x17
        /*001a*/ 	.short	(.L_15 - .L_14)
.L_14:
        /*001c*/ 	.word	0x00000000
        /*0020*/ 	.short	0x0006
        /*0022*/ 	.short	0x0030
        /*0024*/ 	.byte	0x00, 0xf4, 0x21, 0x00


	//----- nvinfo : EIATTR_KPARAM_INFO
	.align		4
.L_15:
        /*0028*/ 	.byte	0x04, 0x17
        /*002a*/ 	.short	(.L_17 - .L_16)
.L_16:
        /*002c*/ 	.word	0x00000000
        /*0030*/ 	.short	0x0005
        /*0032*/ 	.short	0x0028
        /*0034*/ 	.byte	0x00, 0xf4, 0x21, 0x00


	//----- nvinfo : EIATTR_KPARAM_INFO
	.align		4
.L_17:
        /*0038*/ 	.byte	0x04, 0x17
        /*003a*/ 	.short	(.L_19 - .L_18)
.L_18:
        /*003c*/ 	.word	0x00000000
        /*0040*/ 	.short	0x0004
        /*0042*/ 	.short	0x0020
        /*0044*/ 	.byte	0x00, 0xf4, 0x21, 0x00


	//----- nvinfo : EIATTR_KPARAM_INFO
	.align		4
.L_19:
        /*0048*/ 	.byte	0x04, 0x17
        /*004a*/ 	.short	(.L_21 - .L_20)
.L_20:
        /*004c*/ 	.word	0x00000000
        /*0050*/ 	.short	0x0003
        /*0052*/ 	.short	0x0018
        /*0054*/ 	.byte	0x00, 0xf4, 0x21, 0x00


	//----- nvinfo : EIATTR_KPARAM_INFO
	.align		4
.L_21:
        /*0058*/ 	.byte	0x04, 0x17
        /*005a*/ 	.short	(.L_23 - .L_22)
.L_22:
        /*005c*/ 	.word	0x00000000
        /*0060*/ 	.short	0x0002
        /*0062*/ 	.short	0x0010
        /*0064*/ 	.byte	0x00, 0xf4, 0x21, 0x00


	//----- nvinfo : EIATTR_KPARAM_INFO
	.align		4
.L_23:
        /*0068*/ 	.byte	0x04, 0x17
        /*006a*/ 	.short	(.L_25 - .L_24)
.L_24:
        /*006c*/ 	.word	0x00000000
        /*0070*/ 	.short	0x0001
        /*0072*/ 	.short	0x0008
        /*0074*/ 	.byte	0x00, 0xf4, 0x21, 0x00


	//----- nvinfo : EIATTR_KPARAM_INFO
	.align		4
.L_25:
        /*0078*/ 	.byte	0x04, 0x17
        /*007a*/ 	.short	(.L_27 - .L_26)
.L_26:
        /*007c*/ 	.word	0x00000000
        /*0080*/ 	.short	0x0000
        /*0082*/ 	.short	0x0000
        /*0084*/ 	.byte	0x00, 0xf4, 0x21, 0x00


	//----- nvinfo : EIATTR_SPARSE_MMA_MASK
	.align		4
.L_27:
        /*0088*/ 	.byte	0x03, 0x50
        /*008a*/ 	.short	0x0000


	//----- nvinfo : EIATTR_MAXREG_COUNT
	.align		4
        /*008c*/ 	.byte	0x03, 0x1b
        /*008e*/ 	.short	0x00ff


	//----- nvinfo : EIATTR_EXIT_INSTR_OFFSETS
	.align		4
        /*0090*/ 	.byte	0x04, 0x1c
        /*0092*/ 	.short	(.L_29 - .L_28)


	//   ....[0]....
.L_28:
        /*0094*/ 	.word	0x00000320


	//   ....[1]....
        /*0098*/ 	.word	0x00000340


	//----- nvinfo : EIATTR_REQNTID
	.align		4
.L_29:
        /*009c*/ 	.byte	0x04, 0x10
        /*009e*/ 	.short	(.L_31 - .L_30)
.L_30:
        /*00a0*/ 	.word	0x00000080
        /*00a4*/ 	.word	0x00000001
        /*00a8*/ 	.word	0x00000001


	//----- nvinfo : EIATTR_CBANK_PARAM_SIZE
	.align		4
.L_31:
        /*00ac*/ 	.byte	0x03, 0x19
        /*00ae*/ 	.short	0x003c


	//----- nvinfo : EIATTR_PARAM_CBANK
	.align		4
        /*00b0*/ 	.byte	0x04, 0x0a
        /*00b2*/ 	.short	(.L_33 - .L_32)
	.align		4
.L_32:
        /*00b4*/ 	.word	index@(.nv.constant0.triton_poi_fused__native_batch_norm_legit_no_training_add_8)
        /*00b8*/ 	.short	0x0210
        /*00ba*/ 	.short	0x003c


	//----- nvinfo : EIATTR_SW_WAR
	.align		4
.L_33:
        /*00bc*/ 	.byte	0x04, 0x36
        /*00be*/ 	.short	(.L_35 - .L_34)
.L_34:
        /*00c0*/ 	.word	0x00000008
.L_35:


//--------------------- .nv.callgraph             --------------------------
	.section	.nv.callgraph,"",@"SHT_CUDA_CALLGRAPH"
	.align	4
	.sectionentsize	8
	.align		4
        /*0000*/ 	.word	0x00000000
	.align		4
        /*0004*/ 	.word	0xffffffff
	.align		4
        /*0008*/ 	.word	0x00000000
	.align		4
        /*000c*/ 	.word	0xfffffffe
	.align		4
        /*0010*/ 	.word	0x00000000
	.align		4
        /*0014*/ 	.word	0xfffffffd
	.align		4
        /*0018*/ 	.word	0x00000000
	.align		4
        /*001c*/ 	.word	0xfffffffc


//--------------------- .nv.constant4             --------------------------
	.section	.nv.constant4,"a",@progbits
	.align	8
	.align		8
.nv.constant4:
        /*0000*/ 	.dword	_$_str
	.align		8
        /*0008*/ 	.dword	_$_str_$_2


//--------------------- .text.triton_poi_fused__native_batch_norm_legit_no_training_add_8 --------------------------
	.section	.text.triton_poi_fused__native_batch_norm_legit_no_training_add_8,"ax",@progbits
	.align	128
        .global         triton_poi_fused__native_batch_norm_legit_no_training_add_8
        .type           triton_poi_fused__native_batch_norm_legit_no_training_add_8,@function
        .size           triton_poi_fused__native_batch_norm_legit_no_training_add_8,(.L_x_1 - triton_poi_fused__native_batch_norm_legit_no_training_add_8)
        .other          triton_poi_fused__native_batch_norm_legit_no_training_add_8,@"STO_CUDA_ENTRY STV_DEFAULT"
triton_poi_fused__native_batch_norm_legit_no_training_add_8:
.text.triton_poi_fused__native_batch_norm_legit_no_training_add_8:
[----:B------:R-:W0:Y:S01]  /*0000*/  LDC R1, c[0x0][0x28] ;  /* 0x00000a00ff017b82 */ /* 0x000e220000000800 */
[----:B------:R-:W1:Y:S07]  /*0010*/  S2R R0, SR_TID.X ;  /* 0x0000000000007919 */ /* 0x000e6e0000002100 */
[----:B------:R-:W2:Y:S01]  /*0020*/  LDC.64 R12, c[0x0][0x228] ;  /* 0x00008a00ff0c7b82 */ /* 0x000ea20000000a00 */
[----:B------:R-:W-:Y:S01]  /*0030*/  ULDC.64 UR4, c[0x0][0x208] ;  /* 0x0000820000047ab9 */ /* 0x000fe20000000a00 */
[----:B------:R-:W3:Y:S06]  /*0040*/  S2R R3, SR_CTAID.X ;  /* 0x0000000000037919 */ /* 0x000eec0000002500 */
[----:B------:R-:W4:Y:S08]  /*0050*/  LDC.64 R8, c[0x0][0x218] ;  /* 0x00008600ff087b82 */ /* 0x000f300000000a00 */
[----:B------:R-:W5:Y:S08]  /*0060*/  LDC.64 R10, c[0x0][0x220] ;  /* 0x00008800ff0a7b82 */ /* 0x000f700000000a00 */
[----:B------:R-:W5:Y:S01]  /*0070*/  LDC.64 R14, c[0x0][0x230] ;  /* 0x00008c00ff0e7b82 */ /* 0x000f620000000a00 */
[----:B-1----:R-:W-:-:S07]  /*0080*/  LOP3.LUT R0, R0, 0x7f, RZ, 0xc0, !PT ;  /* 0x0000007f00007812 */ /* 0x002fce00078ec0ff */
[----:B------:R-:W1:Y:S01]  /*0090*/  LDC.64 R16, c[0x0][0x238] ;  /* 0x00008e00ff107b82 */ /* 0x000e620000000a00 */
[----:B---3--:R-:W-:-:S04]  /*00a0*/  LEA R0, R3, R0, 0x7 ;  /* 0x0000000003007211 */ /* 0x008fc800078e38ff */
[C---:B------:R-:W-:Y:S01]  /*00b0*/  ISETP.GE.AND P2, PT, R0.reuse, 0x5460, PT ;  /* 0x000054600000780c */ /* 0x040fe20003f46270 */
[----:B------:R-:W-:Y:S02]  /*00c0*/  IMAD.HI R2, R0, 0x2aaaaaab, RZ ;  /* 0x2aaaaaab00027827 */ /* 0x000fe400078e02ff */
[----:B------:R-:W3:Y:S03]  /*00d0*/  LDC.64 R4, c[0x0][0x210] ;  /* 0x00008400ff047b82 */ /* 0x000ee60000000a00 */
[----:B------:R-:W-:-:S04]  /*00e0*/  SHF.R.U32.HI R3, RZ, 0x1f, R2 ;  /* 0x0000001fff037819 */ /* 0x000fc80000011602 */
[----:B------:R-:W-:-:S05]  /*00f0*/  LEA.HI R3, R2, R3, RZ, 0x1e ;  /* 0x0000000302037211 */ /* 0x000fca00078ff0ff */
[----:B------:R-:W-:Y:S01]  /*0100*/  IMAD R19, R3, -0x18, R0 ;  /* 0xffffffe803137824 */ /* 0x000fe200078e0200 */
[----:B------:R-:W-:-:S03]  /*0110*/  CS2R R2, SRZ ;  /* 0x0000000000027805 */ /* 0x000fc6000001ff00 */
[----:B--2---:R-:W-:-:S05]  /*0120*/  IMAD.WIDE R12, R19, 0x4, R12 ;  /* 0x00000004130c7825 */ /* 0x004fca00078e020c */
[----:B------:R2:W3:Y:S01]  /*0130*/  @!P2 LDG.E.EL R2, desc[UR4][R12.64] ;  /* 0x000000040c02a981 */ /* 0x0004e2000c2e1900 */
[----:B------:R-:W-:Y:S01]  /*0140*/  CS2R R6, SRZ ;  /* 0x0000000000067805 */ /* 0x000fe2000001ff00 */
[----:B----4-:R-:W-:Y:S01]  /*0150*/  IMAD.WIDE R8, R0, 0x4, R8 ;  /* 0x0000000400087825 */ /* 0x010fe200078e0208 */
[----:B------:R-:W-:-:S03]  /*0160*/  HFMA2.MMA R18, -RZ, RZ, 0, 0 ;  /* 0x00000000ff127435 */ /* 0x000fc600000001ff */
[C---:B-----5:R-:W-:Y:S01]  /*0170*/  IMAD.WIDE R10, R19.reuse, 0x4, R10 ;  /* 0x00000004130a7825 */ /* 0x060fe200078e020a */
[----:B------:R4:W5:Y:S04]  /*0180*/  @!P2 LDG.E R6, desc[UR4][R8.64] ;  /* 0x000000040806a981 */ /* 0x000968000c1e1900 */
[----:B------:R3:W5:Y:S01]  /*0190*/  @!P2 LDG.E.EL R3, desc[UR4][R10.64] ;  /* 0x000000040a03a981 */ /* 0x000762000c2e1900 */
[----:B0-2---:R-:W-:-:S04]  /*01a0*/  IMAD.WIDE R12, R19, 0x4, R14 ;  /* 0x00000004130c7825 */ /* 0x005fc800078e020e */
[----:B-1----:R-:W-:Y:S01]  /*01b0*/  IMAD.WIDE R14, R19, 0x4, R16 ;  /* 0x00000004130e7825 */ /* 0x002fe200078e0210 */
[----:B------:R-:W-:Y:S01]  /*01c0*/  MOV R16, RZ ;  /* 0x000000ff00107202 */ /* 0x000fe20000000f00 */
[----:B------:R-:W2:Y:S01]  /*01d0*/  @!P2 LDG.E.EL R7, desc[UR4][R12.64] ;  /* 0x000000040c07a981 */ /* 0x000ea2000c2e1900 */
[----:B----4-:R-:W0:Y:S01]  /*01e0*/  LDC.64 R8, c[0x0][0x240] ;  /* 0x00009000ff087b82 */ /* 0x010e220000000a00 */
[----:B---3--:R-:W-:Y:S02]  /*01f0*/  IMAD.WIDE R4, R0, 0x4, R4 ;  /* 0x0000000400047825 */ /* 0x008fe400078e0204 */
[----:B------:R-:W2:Y:S04]  /*0200*/  @!P2 LDG.E.EL R18, desc[UR4][R14.64] ;  /* 0x000000040e12a981 */ /* 0x000ea8000c2e1900 */
[----:B------:R-:W3:Y:S01]  /*0210*/  @!P2 LDG.E R16, desc[UR4][R4.64] ;  /* 0x000000040410a981 */ /* 0x000ee2000c1e1900 */
[----:B------:R-:W-:Y:S01]  /*0220*/  HFMA2.MMA R11, -RZ, RZ, 1.625, 0 ;  /* 0x3e800000ff0b7435 */ /* 0x000fe200000001ff */
[----:B------:R-:W-:-:S04]  /*0230*/  FADD R2, R2, 9.9999997473787516356e-06 ;  /* 0x3727c5ac02027421 */ /* 0x000fc80000000000 */
[----:B------:R-:W1:Y:S01]  /*0240*/  MUFU.SQRT R10, R2 ;  /* 0x00000002000a7308 */ /* 0x000e620000002000 */
[----:B-----5:R-:W-:Y:S01]  /*0250*/  FADD R3, -R3, R6 ;  /* 0x0000000603037221 */ /* 0x020fe20000000100 */
[C---:B-1----:R-:W-:Y:S02]  /*0260*/  FSETP.GT.AND P0, PT, R10.reuse, 8.50705917302346158658e+37, PT ;  /* 0x7e8000000a00780b */ /* 0x042fe40003f04000 */
[----:B------:R-:W-:Y:S02]  /*0270*/  FSETP.GEU.AND P1, PT, R10, 1.175494350822287508e-38, PT ;  /* 0x008000000a00780b */ /* 0x000fe40003f2e000 */
[----:B------:R-:W-:-:S09]  /*0280*/  FSEL R11, R11, 1, P0 ;  /* 0x3f8000000b0b7808 */ /* 0x000fd20000000000 */
[----:B------:R-:W-:Y:S02]  /*0290*/  @P0 FMUL R10, R10, 0.25 ;  /* 0x3e8000000a0a0820 */ /* 0x000fe40000400000 */
[----:B------:R-:W-:Y:S02]  /*02a0*/  @!P1 FMUL R11, R11, 16777216 ;  /* 0x4b8000000b0b9820 */ /* 0x000fe40000400000 */
[----:B------:R-:W-:-:S06]  /*02b0*/  @!P1 FMUL R10, R10, 16777216 ;  /* 0x4b8000000a0a9820 */ /* 0x000fcc0000400000 */
[----:B------:R-:W1:Y:S02]  /*02c0*/  MUFU.RCP R10, R10 ;  /* 0x0000000a000a7308 */ /* 0x000e640000001000 */
[----:B-1----:R-:W-:-:S04]  /*02d0*/  FMUL R2, R10, R11 ;  /* 0x0000000b0a027220 */ /* 0x002fc80000400000 */
[----:B------:R-:W-:-:S04]  /*02e0*/  FMUL R3, R3, R2 ;  /* 0x0000000203037220 */ /* 0x000fc80000400000 */
[----:B--2---:R-:W-:Y:S01]  /*02f0*/  FFMA R7, R3, R7, R18 ;  /* 0x0000000703077223 */ /* 0x004fe20000000012 */
[----:B0-----:R-:W-:-:S04]  /*0300*/  IMAD.WIDE R2, R0, 0x4, R8 ;  /* 0x0000000400027825 */ /* 0x001fc800078e0208 */
[----:B---3--:R-:W-:Y:S01]  /*0310*/  FADD R7, R7, R16 ;  /* 0x0000001007077221 */ /* 0x008fe20000000000 */
[----:B------:R-:W-:Y:S06]  /*0320*/  @P2 EXIT ;  /* 0x000000000000294d */ /* 0x000fec0003800000 */
[----:B------:R-:W-:Y:S01]  /*0330*/  STG.E desc[UR4][R2.64], R7 ;  /* 0x0000000702007986 */ /* 0x000fe2000c101904 */
[----:B------:R-:W-:Y:S05]  /*0340*/  EXIT ;  /* 0x000000000000794d */ /* 0x000fea0003800000 */
.L_x_0:
[----:B------:R-:W-:-:S00]  /*0350*/  BRA `(.L_x_0) ;  /* 0xfffffffc00fc7947 */ /* 0x000fc0000383ffff */
[----:B------:R-:W-:-:S00]  /*0360*/  NOP ;  /* 0x0000000000007918 */ /* 0x000fc00000000000 */
        /* <DEDUP_REMOVED lines=9> */
.L_x_1:


//--------------------- .nv.global.init           --------------------------
	.section	.nv.global.init,"aw",@progbits
.nv.global.init:
	.type		_$_str,@object
	.size		_$_str,(_$_str_$_2 - _$_str)
_$_str:
        /*0000*/ 	.byte	0x5f, 0x5f, 0x43, 0x55, 0x44, 0x41, 0x5f, 0x46, 0x54, 0x5a, 0x00
	.type		_$_str_$_2,@object
	.size		_$_str_$_2,(.L_1 - _$_str_$_2)
_$_str_$_2:
        /*000b*/ 	.byte	0x5f, 0x5f, 0x43, 0x55, 0x44, 0x41, 0x5f, 0x50, 0x52, 0x45, 0x43, 0x5f, 0x53, 0x51, 0x52, 0x54
        /*001b*/ 	.byte	0x00
.L_1:


//--------------------- .nv.constant0.triton_poi_fused__native_batch_norm_legit_no_training_add_8 --------------------------
	.section	.nv.constant0.triton_poi_fused__native_batch_norm_legit_no_training_add_8,"a",@progbits
	.sectionflags	@""
	.align	4
.nv.constant0.triton_poi_fused__native_batch_norm_legit_no_training_add_8:
	.zero		588
